//
// Generated by NVIDIA NVVM Compiler
//
// Compiler Build ID: CL-36424714
// Cuda compilation tools, release 13.0, V13.0.88
// Based on NVVM 20.0.0
//

.version 9.0
.target sm_100
.address_size 64

	// .globl	_Z9CUDACountPcPji

.visible .entry _Z9CUDACountPcPji(
	.param .u64 .ptr .align 1 _Z9CUDACountPcPji_param_0,
	.param .u64 .ptr .align 1 _Z9CUDACountPcPji_param_1,
	.param .u32 _Z9CUDACountPcPji_param_2
)
{
	.reg .pred 	%p<3>;
	.reg .b16 	%rs<2>;
	.reg .b32 	%r<7>;
	.reg .b64 	%rd<7>;

	ld.param.u64 	%rd1, [_Z9CUDACountPcPji_param_0];
	ld.param.u64 	%rd2, [_Z9CUDACountPcPji_param_1];
	ld.param.u32 	%r2, [_Z9CUDACountPcPji_param_2];
	mov.u32 	%r3, %ctaid.x;
	mov.u32 	%r4, %ntid.x;
	mov.u32 	%r5, %tid.x;
	mad.lo.s32 	%r1, %r3, %r4, %r5;
	setp.ge.s32 	%p1, %r1, %r2;
	@%p1 bra 	$L__BB0_3;
	cvta.to.global.u64 	%rd3, %rd1;
	cvt.s64.s32 	%rd4, %r1;
	add.s64 	%rd5, %rd3, %rd4;
	ld.global.u8 	%rs1, [%rd5];
	setp.ne.s16 	%p2, %rs1, 97;
	@%p2 bra 	$L__BB0_3;
	cvta.to.global.u64 	%rd6, %rd2;
	atom.global.add.u32 	%r6, [%rd6], 1;
$L__BB0_3:
	ret;

}


// ===== COMPILED SASS (sm_100) =====

	.target	sm_100

	.elftype	@"ET_EXEC"


//--------------------- .note.nv.tkinfo           --------------------------
	.section	.note.nv.tkinfo,"",@"SHT_NOTE"
	.sectionflags	@"SHF_NOTE_NV_TKINFO"
	.tkinfo
        /*0018*/ 	.word	0x00000002
        /*0030*/ 	.string	""
        /*0030*/ 	.string	"ptxas"
        /*0030*/ 	.string	"Cuda compilation tools, release 13.0, V13.0.88"
        /*0030*/ 	.string	"Build cuda_13.0.r13.0/compiler.36424714_0"
        /*0030*/ 	.string	"-arch sm_100 -m 64 "



//--------------------- .note.nv.cuinfo           --------------------------
	.section	.note.nv.cuinfo,"",@"SHT_NOTE"
	.sectionflags	@"SHF_NOTE_NV_CUINFO"
        /*0018*/ 	.short	0x0002
        /*001a*/ 	.short	0x0064
        /*001c*/ 	.short	0x0082
	.zero		2


//--------------------- .nv.info                  --------------------------
	.section	.nv.info,"",@"SHT_CUDA_INFO"
	.align	4


	//----- nvinfo : EIATTR_REGCOUNT
	.align		4
        /*0000*/ 	.byte	0x04, 0x2f
        /*0002*/ 	.short	(.L_1 - .L_0)
	.align		4
.L_0:
        /*0004*/ 	.word	index@(_Z9CUDACountPcPji)
        /*0008*/ 	.word	0x00000008


	//----- nvinfo : EIATTR_FRAME_SIZE
	.align		4
.L_1:
        /*000c*/ 	.byte	0x04, 0x11
        /*000e*/ 	.short	(.L_3 - .L_2)
	.align		4
.L_2:
        /*0010*/ 	.word	index@(_Z9CUDACountPcPji)
        /*0014*/ 	.word	0x00000000


	//----- nvinfo : EIATTR_MIN_STACK_SIZE
	.align		4
.L_3:
        /*0018*/ 	.byte	0x04, 0x12
        /*001a*/ 	.short	(.L_5 - .L_4)
	.align		4
.L_4:
        /*001c*/ 	.word	index@(_Z9CUDACountPcPji)
        /*0020*/ 	.word	0x00000000
.L_5:


//--------------------- .nv.compat                --------------------------
	.section	.nv.compat,"",@"SHT_CUDA_COMPAT_INFO"
	.align	4
        /*0000*/ 	.byte	0x02, 0x09, 0x00, 0x00, 0x02, 0x02, 0x01, 0x00, 0x02, 0x05, 0x05, 0x00, 0x03, 0x07, 0x01, 0x01
        /*0010*/ 	.byte	0x02, 0x03, 0x00, 0x00, 0x02, 0x06, 0x01, 0x00, 0x04, 0x0b, 0x08, 0x00, 0x09, 0x00, 0x00, 0x00
        /*0020*/ 	.byte	0x00, 0x00, 0x00, 0x00


//--------------------- .nv.info._Z9CUDACountPcPji --------------------------
	.section	.nv.info._Z9CUDACountPcPji,"",@"SHT_CUDA_INFO"
	.sectionflags	@""
	.align	4


	//----- nvinfo : EIATTR_CUDA_API_VERSION
	.align		4
        /*0000*/ 	.byte	0x04, 0x37
        /*0002*/ 	.short	(.L_7 - .L_6)
.L_6:
        /*0004*/ 	.word	0x00000082


	//----- nvinfo : EIATTR_KPARAM_INFO
	.align		4
.L_7:
        /*0008*/ 	.byte	0x04, 0x17
        /*000a*/ 	.short	(.L_9 - .L_8)
.L_8:
        /*000c*/ 	.word	0x00000000
        /*0010*/ 	.short	0x0002
        /*0012*/ 	.short	0x0010
        /*0014*/ 	.byte	0x00, 0xf0, 0x11, 0x00


	//----- nvinfo : EIATTR_KPARAM_INFO
	.align		4
.L_9:
        /*0018*/ 	.byte	0x04, 0x17
        /*001a*/ 	.short	(.L_11 - .L_10)
.L_10:
        /*001c*/ 	.word	0x00000000
        /*0020*/ 	.short	0x0001
        /*0022*/ 	.short	0x0008
        /*0024*/ 	.byte	0x00, 0xf5, 0x21, 0x00


	//----- nvinfo : EIATTR_KPARAM_INFO
	.align		4
.L_11:
        /*0028*/ 	.byte	0x04, 0x17
        /*002a*/ 	.short	(.L_13 - .L_12)
.L_12:
        /*002c*/ 	.word	0x00000000
        /*0030*/ 	.short	0x0000
        /*0032*/ 	.short	0x0000
        /*0034*/ 	.byte	0x00, 0xf5, 0x21, 0x00


	//----- nvinfo : EIATTR_SPARSE_MMA_MASK
	.align		4
.L_13:
        /*0038*/ 	.byte	0x03, 0x50
        /*003a*/ 	.short	0x0000


	//----- nvinfo : EIATTR_MAXREG_COUNT
	.align		4
        /*003c*/ 	.byte	0x03, 0x1b
        /*003e*/ 	.short	0x00ff


	//----- nvinfo : EIATTR_MERCURY_ISA_VERSION
	.align		4
        /*0040*/ 	.byte	0x03, 0x5f
        /*0042*/ 	.short	0x0101


	//----- nvinfo : EIATTR_INT_WARP_WIDE_INSTR_OFFSETS
	.align		4
        /*0044*/ 	.byte	0x04, 0x31
        /*0046*/ 	.short	(.L_15 - .L_14)


	//   ....[0]....
.L_14:
        /*0048*/ 	.word	0x00000110


	//----- nvinfo : EIATTR_VRC_CTA_INIT_COUNT
	.align		4
.L_15:
        /*004c*/ 	.byte	0x02, 0x4a
	.zero		1
	.zero		1


	//----- nvinfo : EIATTR_EXIT_INSTR_OFFSETS
	.align		4
        /*0050*/ 	.byte	0x04, 0x1c
        /*0052*/ 	.short	(.L_17 - .L_16)


	//   ....[0]....
.L_16:
        /*0054*/ 	.word	0x00000070


	//   ....[1]....
        /*0058*/ 	.word	0x000000e0


	//   ....[2]....
        /*005c*/ 	.word	0x00000160


	//----- nvinfo : EIATTR_CBANK_PARAM_SIZE
	.align		4
.L_17:
        /*0060*/ 	.byte	0x03, 0x19
        /*0062*/ 	.short	0x0014


	//----- nvinfo : EIATTR_PARAM_CBANK
	.align		4
        /*0064*/ 	.byte	0x04, 0x0a
        /*0066*/ 	.short	(.L_19 - .L_18)
	.align		4
.L_18:
        /*0068*/ 	.word	index@(.nv.constant0._Z9CUDACountPcPji)
        /*006c*/ 	.short	0x0380
        /*006e*/ 	.short	0x0014


	//----- nvinfo : EIATTR_SW_WAR
	.align		4
.L_19:
        /*0070*/ 	.byte	0x04, 0x36
        /*0072*/ 	.short	(.L_21 - .L_20)
.L_20:
        /*0074*/ 	.word	0x00000008
.L_21:


//--------------------- .nv.callgraph             --------------------------
	.section	.nv.callgraph,"",@"SHT_CUDA_CALLGRAPH"
	.align	4
	.sectionentsize	8
	.align		4
        /*0000*/ 	.word	0x00000000
	.align		4
        /*0004*/ 	.word	0xffffffff
	.align		4
        /*0008*/ 	.word	0x00000000
	.align		4
        /*000c*/ 	.word	0xfffffffe
	.align		4
        /*0010*/ 	.word	0x00000000
	.align		4
        /*0014*/ 	.word	0xfffffffd
	.align		4
        /*0018*/ 	.word	0x00000000
	.align		4
        /*001c*/ 	.word	0xfffffffc


//--------------------- .text._Z9CUDACountPcPji   --------------------------
	.section	.text._Z9CUDACountPcPji,"ax",@progbits
	.align	128
        .global         _Z9CUDACountPcPji
        .type           _Z9CUDACountPcPji,@function
        .size           _Z9CUDACountPcPji,(.L_x_1 - _Z9CUDACountPcPji)
        .other          _Z9CUDACountPcPji,@"STO_CUDA_ENTRY STV_DEFAULT"
_Z9CUDACountPcPji:
.text._Z9CUDACountPcPji:
[----:B------:R-:W-:Y:S01]  /*0000*/  LDC R1, c[0x0][0x37c] ;  /* 0x0000df00ff017b82 */ /* 0x000fe20000000800 */
[----:B------:R-:W0:Y:S07]  /*0010*/  S2R R3, SR_TID.X ;  /* 0x0000000000037919 */ /* 0x000e2e0000002100 */
[----:B------:R-:W0:Y:S01]  /*0020*/  S2UR UR4, SR_CTAID.X ;  /* 0x00000000000479c3 */ /* 0x000e220000002500 */
[----:B------:R-:W1:Y:S07]  /*0030*/  LDCU UR5, c[0x0][0x390] ;  /* 0x00007200ff0577ac */ /* 0x000e6e0008000800 */
[----:B------:R-:W0:Y:S02]  /*0040*/  LDC R0, c[0x0][0x360] ;  /* 0x0000d800ff007b82 */ /* 0x000e240000000800 */
[----:B0-----:R-:W-:-:S05]  /*0050*/  IMAD R0, R0, UR4, R3 ;  /* 0x0000000400007c24 */ /* 0x001fca000f8e0203 */
[----:B-1----:R-:W-:-:S13]  /*0060*/  ISETP.GE.AND P0, PT, R0, UR5, PT ;  /* 0x0000000500007c0c */ /* 0x002fda000bf06270 */
[----:B------:R-:W-:Y:S05]  /*0070*/  @P0 EXIT ;  /* 0x000000000000094d */ /* 0x000fea0003800000 */
[----:B------:R-:W0:Y:S01]  /*0080*/  LDCU.64 UR6, c[0x0][0x380] ;  /* 0x00007000ff0677ac */ /* 0x000e220008000a00 */
[----:B------:R-:W1:Y:S01]  /*0090*/  LDCU.64 UR4, c[0x0][0x358] ;  /* 0x00006b00ff0477ac */ /* 0x000e620008000a00 */
[----:B0-----:R-:W-:-:S04]  /*00a0*/  IADD3 R2, P0, PT, R0, UR6, RZ ;  /* 0x0000000600027c10 */ /* 0x001fc8000ff1e0ff */
[----:B------:R-:W-:-:S05]  /*00b0*/  LEA.HI.X.SX32 R3, R0, UR7, 0x1, P0 ;  /* 0x0000000700037c11 */ /* 0x000fca00080f0eff */
[----:B-1----:R-:W2:Y:S02]  /*00c0*/  LDG.E.U8 R2, desc[UR4][R2.64] ;  /* 0x0000000402027981 */ /* 0x002ea4000c1e1100 */
[----:B--2---:R-:W-:-:S13]  /*00d0*/  ISETP.NE.AND P0, PT, R2, 0x61, PT ;  /* 0x000000610200780c */ /* 0x004fda0003f05270 */
[----:B------:R-:W-:Y:S05]  /*00e0*/  @P0 EXIT ;  /* 0x000000000000094d */ /* 0x000fea0003800000 */
[----:B------:R-:W0:Y:S01]  /*00f0*/  S2R R0, SR_LANEID ;  /* 0x0000000000007919 */ /* 0x000e220000000000 */
[----:B------:R-:W1:Y:S01]  /*0100*/  LDC.64 R2, c[0x0][0x388] ;  /* 0x0000e200ff027b82 */ /* 0x000e620000000a00 */
[----:B------:R-:W-:Y:S02]  /*0110*/  VOTEU.ANY UR6, UPT, PT ;  /* 0x0000000000067886 */ /* 0x000fe400038e0100 */
[----:B------:R-:W-:Y:S02]  /*0120*/  UFLO.U32 UR7, UR6 ;  /* 0x00000006000772bd */ /* 0x000fe400080e0000 */
[----:B------:R-:W1:Y:S04]  /*0130*/  POPC R5, UR6 ;  /* 0x0000000600057d09 */ /* 0x000e680008000000 */
[----:B0-----:R-:W-:-:S13]  /*0140*/  ISETP.EQ.U32.AND P0, PT, R0, UR7, PT ;  /* 0x0000000700007c0c */ /* 0x001fda000bf02070 */
[----:B-1----:R-:W-:Y:S01]  /*0150*/  @P0 REDG.E.ADD.STRONG.GPU desc[UR4][R2.64], R5 ;  /* 0x000000050200098e */ /* 0x002fe2000c12e104 */
[----:B------:R-:W-:Y:S05]  /*0160*/  EXIT ;  /* 0x000000000000794d */ /* 0x000fea0003800000 */
.L_x_0:
[----:B------:R-:W-:-:S00]  /*0170*/  BRA `(.L_x_0) ;  /* 0xfffffffc00fc7947 */ /* 0x000fc0000383ffff */
[----:B------:R-:W-:-:S00]  /*0180*/  NOP ;  /* 0x0000000000007918 */ /* 0x000fc00000000000 */
[----:B------:R-:W-:-:S00]  /*0190*/  NOP ;  /* 0x0000000000007918 */ /* 0x000fc00000000000 */
[----:B------:R-:W-:-:S00]  /*01a0*/  NOP ;  /* 0x0000000000007918 */ /* 0x000fc00000000000 */
[----:B------:R-:W-:-:S00]  /*01b0*/  NOP ;  /* 0x0000000000007918 */ /* 0x000fc00000000000 */
[----:B------:R-:W-:-:S00]  /*01c0*/  NOP ;  /* 0x0000000000007918 */ /* 0x000fc00000000000 */
[----:B------:R-:W-:-:S00]  /*01d0*/  NOP ;  /* 0x0000000000007918 */ /* 0x000fc00000000000 */
[----:B------:R-:W-:-:S00]  /*01e0*/  NOP ;  /* 0x0000000000007918 */ /* 0x000fc00000000000 */
[----:B------:R-:W-:-:S00]  /*01f0*/  NOP ;  /* 0x0000000000007918 */ /* 0x000fc00000000000 */
.L_x_1:


//--------------------- .nv.shared.reserved.0     --------------------------
	.section	.nv.shared.reserved.0,"aw",@nobits
	.weak		__nv_reservedSMEM_offset_0_alias
	.size		__nv_reservedSMEM_offset_0_alias, 0, 64
	.other		__nv_reservedSMEM_offset_0_alias,@"STO_CUDA_RESERVED_SHARED STV_DEFAULT"
__nv_reservedSMEM_offset_0_alias:
	.zero		0
	.zero		64


//--------------------- .nv.constant0._Z9CUDACountPcPji --------------------------
	.section	.nv.constant0._Z9CUDACountPcPji,"a",@progbits
	.sectionflags	@""
	.align	4
.nv.constant0._Z9CUDACountPcPji:
	.zero		916


//--------------------- SYMBOLS --------------------------

	.type		.nv.reservedSmem.offset0,@object
	.size		.nv.reservedSmem.offset0,0x4
